//
// Generated by NVIDIA NVVM Compiler
//
// Compiler Build ID: CL-36424714
// Cuda compilation tools, release 13.0, V13.0.88
// Based on NVVM 20.0.0
//

.version 9.0
.target sm_100
.address_size 64

	// .globl	_Z8getValuePfS_

.visible .entry _Z8getValuePfS_(
	.param .u64 .ptr .align 1 _Z8getValuePfS__param_0,
	.param .u64 .ptr .align 1 _Z8getValuePfS__param_1
)
{
	.reg .b32 	%f<3>;
	.reg .b64 	%rd<5>;

	ld.param.u64 	%rd1, [_Z8getValuePfS__param_0];
	ld.param.u64 	%rd2, [_Z8getValuePfS__param_1];
	cvta.to.global.u64 	%rd3, %rd1;
	cvta.to.global.u64 	%rd4, %rd2;
	ld.global.f32 	%f1, [%rd4];
	add.f32 	%f2, %f1, 0f40400000;
	st.global.f32 	[%rd3], %f2;
	ret;

}


// ===== COMPILED SASS (sm_100) =====

	.target	sm_100

	.elftype	@"ET_EXEC"


//--------------------- .note.nv.tkinfo           --------------------------
	.section	.note.nv.tkinfo,"",@"SHT_NOTE"
	.sectionflags	@"SHF_NOTE_NV_TKINFO"
	.tkinfo
        /*0018*/ 	.word	0x00000002
        /*0030*/ 	.string	""
        /*0030*/ 	.string	"ptxas"
        /*0030*/ 	.string	"Cuda compilation tools, release 13.0, V13.0.88"
        /*0030*/ 	.string	"Build cuda_13.0.r13.0/compiler.36424714_0"
        /*0030*/ 	.string	"-arch sm_100 -m 64 "



//--------------------- .note.nv.cuinfo           --------------------------
	.section	.note.nv.cuinfo,"",@"SHT_NOTE"
	.sectionflags	@"SHF_NOTE_NV_CUINFO"
        /*0018*/ 	.short	0x0002
        /*001a*/ 	.short	0x0064
        /*001c*/ 	.short	0x0082
	.zero		2


//--------------------- .nv.info                  --------------------------
	.section	.nv.info,"",@"SHT_CUDA_INFO"
	.align	4


	//----- nvinfo : EIATTR_REGCOUNT
	.align		4
        /*0000*/ 	.byte	0x04, 0x2f
        /*0002*/ 	.short	(.L_1 - .L_0)
	.align		4
.L_0:
        /*0004*/ 	.word	index@(_Z8getValuePfS_)
        /*0008*/ 	.word	0x0000000a


	//----- nvinfo : EIATTR_FRAME_SIZE
	.align		4
.L_1:
        /*000c*/ 	.byte	0x04, 0x11
        /*000e*/ 	.short	(.L_3 - .L_2)
	.align		4
.L_2:
        /*0010*/ 	.word	index@(_Z8getValuePfS_)
        /*0014*/ 	.word	0x00000000


	//----- nvinfo : EIATTR_MIN_STACK_SIZE
	.align		4
.L_3:
        /*0018*/ 	.byte	0x04, 0x12
        /*001a*/ 	.short	(.L_5 - .L_4)
	.align		4
.L_4:
        /*001c*/ 	.word	index@(_Z8getValuePfS_)
        /*0020*/ 	.word	0x00000000
.L_5:


//--------------------- .nv.compat                --------------------------
	.section	.nv.compat,"",@"SHT_CUDA_COMPAT_INFO"
	.align	4
        /*0000*/ 	.byte	0x02, 0x09, 0x00, 0x00, 0x02, 0x02, 0x01, 0x00, 0x02, 0x05, 0x05, 0x00, 0x03, 0x07, 0x01, 0x01
        /*0010*/ 	.byte	0x02, 0x03, 0x00, 0x00, 0x02, 0x06, 0x01, 0x00, 0x04, 0x0b, 0x08, 0x00, 0x09, 0x00, 0x00, 0x00
        /*0020*/ 	.byte	0x00, 0x00, 0x00, 0x00


//--------------------- .nv.info._Z8getValuePfS_  --------------------------
	.section	.nv.info._Z8getValuePfS_,"",@"SHT_CUDA_INFO"
	.sectionflags	@""
	.align	4


	//----- nvinfo : EIATTR_CUDA_API_VERSION
	.align		4
        /*0000*/ 	.byte	0x04, 0x37
        /*0002*/ 	.short	(.L_7 - .L_6)
.L_6:
        /*0004*/ 	.word	0x00000082


	//----- nvinfo : EIATTR_KPARAM_INFO
	.align		4
.L_7:
        /*0008*/ 	.byte	0x04, 0x17
        /*000a*/ 	.short	(.L_9 - .L_8)
.L_8:
        /*000c*/ 	.word	0x00000000
        /*0010*/ 	.short	0x0001
        /*0012*/ 	.short	0x0008
        /*0014*/ 	.byte	0x00, 0xf5, 0x21, 0x00


	//----- nvinfo : EIATTR_KPARAM_INFO
	.align		4
.L_9:
        /*0018*/ 	.byte	0x04, 0x17
        /*001a*/ 	.short	(.L_11 - .L_10)
.L_10:
        /*001c*/ 	.word	0x00000000
        /*0020*/ 	.short	0x0000
        /*0022*/ 	.short	0x0000
        /*0024*/ 	.byte	0x00, 0xf5, 0x21, 0x00


	//----- nvinfo : EIATTR_SPARSE_MMA_MASK
	.align		4
.L_11:
        /*0028*/ 	.byte	0x03, 0x50
        /*002a*/ 	.short	0x0000


	//----- nvinfo : EIATTR_MAXREG_COUNT
	.align		4
        /*002c*/ 	.byte	0x03, 0x1b
        /*002e*/ 	.short	0x00ff


	//----- nvinfo : EIATTR_MERCURY_ISA_VERSION
	.align		4
        /*0030*/ 	.byte	0x03, 0x5f
        /*0032*/ 	.short	0x0101


	//----- nvinfo : EIATTR_VRC_CTA_INIT_COUNT
	.align		4
        /*0034*/ 	.byte	0x02, 0x4a
	.zero		1
	.zero		1


	//----- nvinfo : EIATTR_EXIT_INSTR_OFFSETS
	.align		4
        /*0038*/ 	.byte	0x04, 0x1c
        /*003a*/ 	.short	(.L_13 - .L_12)


	//   ....[0]....
.L_12:
        /*003c*/ 	.word	0x00000070


	//----- nvinfo : EIATTR_CBANK_PARAM_SIZE
	.align		4
.L_13:
        /*0040*/ 	.byte	0x03, 0x19
        /*0042*/ 	.short	0x0010


	//----- nvinfo : EIATTR_PARAM_CBANK
	.align		4
        /*0044*/ 	.byte	0x04, 0x0a
        /*0046*/ 	.short	(.L_15 - .L_14)
	.align		4
.L_14:
        /*0048*/ 	.word	index@(.nv.constant0._Z8getValuePfS_)
        /*004c*/ 	.short	0x0380
        /*004e*/ 	.short	0x0010


	//----- nvinfo : EIATTR_SW_WAR
	.align		4
.L_15:
        /*0050*/ 	.byte	0x04, 0x36
        /*0052*/ 	.short	(.L_17 - .L_16)
.L_16:
        /*0054*/ 	.word	0x00000008
.L_17:


//--------------------- .nv.callgraph             --------------------------
	.section	.nv.callgraph,"",@"SHT_CUDA_CALLGRAPH"
	.align	4
	.sectionentsize	8
	.align		4
        /*0000*/ 	.word	0x00000000
	.align		4
        /*0004*/ 	.word	0xffffffff
	.align		4
        /*0008*/ 	.word	0x00000000
	.align		4
        /*000c*/ 	.word	0xfffffffe
	.align		4
        /*0010*/ 	.word	0x00000000
	.align		4
        /*0014*/ 	.word	0xfffffffd
	.align		4
        /*0018*/ 	.word	0x00000000
	.align		4
        /*001c*/ 	.word	0xfffffffc


//--------------------- .text._Z8getValuePfS_     --------------------------
	.section	.text._Z8getValuePfS_,"ax",@progbits
	.align	128
        .global         _Z8getValuePfS_
        .type           _Z8getValuePfS_,@function
        .size           _Z8getValuePfS_,(.L_x_1 - _Z8getValuePfS_)
        .other          _Z8getValuePfS_,@"STO_CUDA_ENTRY STV_DEFAULT"
_Z8getValuePfS_:
.text._Z8getValuePfS_:
[----:B------:R-:W-:Y:S08]  /*0000*/  LDC R1, c[0x0][0x37c] ;  /* 0x0000df00ff017b82 */ /* 0x000ff00000000800 */
[----:B------:R-:W0:Y:S01]  /*0010*/  LDC.64 R2, c[0x0][0x388] ;  /* 0x0000e200ff027b82 */ /* 0x000e220000000a00 */
[----:B------:R-:W0:Y:S02]  /*0020*/  LDCU.64 UR4, c[0x0][0x358] ;  /* 0x00006b00ff0477ac */ /* 0x000e240008000a00 */
[----:B0-----:R-:W2:Y:S05]  /*0030*/  LDG.E R2, desc[UR4][R2.64] ;  /* 0x0000000402027981 */ /* 0x001eaa000c1e1900 */
[----:B------:R-:W0:Y:S01]  /*0040*/  LDC.64 R4, c[0x0][0x380] ;  /* 0x0000e000ff047b82 */ /* 0x000e220000000a00 */
[----:B--2---:R-:W-:-:S05]  /*0050*/  FADD R7, R2, 3 ;  /* 0x4040000002077421 */ /* 0x004fca0000000000 */
[----:B0-----:R-:W-:Y:S01]  /*0060*/  STG.E desc[UR4][R4.64], R7 ;  /* 0x0000000704007986 */ /* 0x001fe2000c101904 */
[----:B------:R-:W-:Y:S05]  /*0070*/  EXIT ;  /* 0x000000000000794d */ /* 0x000fea0003800000 */
.L_x_0:
[----:B------:R-:W-:-:S00]  /*0080*/  BRA `(.L_x_0) ;  /* 0xfffffffc00fc7947 */ /* 0x000fc0000383ffff */
[----:B------:R-:W-:-:S00]  /*0090*/  NOP ;  /* 0x0000000000007918 */ /* 0x000fc00000000000 */
        /* <DEDUP_REMOVED lines=14> */
.L_x_1:


//--------------------- .nv.shared.reserved.0     --------------------------
	.section	.nv.shared.reserved.0,"aw",@nobits
	.weak		__nv_reservedSMEM_offset_0_alias
	.size		__nv_reservedSMEM_offset_0_alias, 0, 64
	.other		__nv_reservedSMEM_offset_0_alias,@"STO_CUDA_RESERVED_SHARED STV_DEFAULT"
__nv_reservedSMEM_offset_0_alias:
	.zero		0
	.zero		64


//--------------------- .nv.constant0._Z8getValuePfS_ --------------------------
	.section	.nv.constant0._Z8getValuePfS_,"a",@progbits
	.sectionflags	@""
	.align	4
.nv.constant0._Z8getValuePfS_:
	.zero		912


//--------------------- SYMBOLS --------------------------

	.type		.nv.reservedSmem.offset0,@object
	.size		.nv.reservedSmem.offset0,0x4
